//
// Generated by NVIDIA NVVM Compiler
//
// Compiler Build ID: CL-36424714
// Cuda compilation tools, release 13.0, V13.0.88
// Based on NVVM 20.0.0
//

.version 9.0
.target sm_100
.address_size 64

	// .globl	_Z15computeGradientPfS_S_i

.visible .entry _Z15computeGradientPfS_S_i(
	.param .u64 .ptr .align 1 _Z15computeGradientPfS_S_i_param_0,
	.param .u64 .ptr .align 1 _Z15computeGradientPfS_S_i_param_1,
	.param .u64 .ptr .align 1 _Z15computeGradientPfS_S_i_param_2,
	.param .u32 _Z15computeGradientPfS_S_i_param_3
)
{
	.reg .pred 	%p<2>;
	.reg .b32 	%r<6>;
	.reg .b32 	%f<5>;
	.reg .b64 	%rd<11>;

	ld.param.u64 	%rd1, [_Z15computeGradientPfS_S_i_param_0];
	ld.param.u64 	%rd2, [_Z15computeGradientPfS_S_i_param_1];
	ld.param.u64 	%rd3, [_Z15computeGradientPfS_S_i_param_2];
	ld.param.u32 	%r2, [_Z15computeGradientPfS_S_i_param_3];
	mov.u32 	%r3, %ctaid.x;
	mov.u32 	%r4, %ntid.x;
	mov.u32 	%r5, %tid.x;
	mad.lo.s32 	%r1, %r3, %r4, %r5;
	setp.ge.s32 	%p1, %r1, %r2;
	@%p1 bra 	$L__BB0_2;
	cvta.to.global.u64 	%rd4, %rd3;
	cvta.to.global.u64 	%rd5, %rd1;
	cvta.to.global.u64 	%rd6, %rd2;
	mul.wide.s32 	%rd7, %r1, 4;
	add.s64 	%rd8, %rd4, %rd7;
	ld.global.f32 	%f1, [%rd8];
	add.s64 	%rd9, %rd5, %rd7;
	ld.global.f32 	%f2, [%rd9];
	sub.f32 	%f3, %f1, %f2;
	add.f32 	%f4, %f3, %f3;
	add.s64 	%rd10, %rd6, %rd7;
	st.global.f32 	[%rd10], %f4;
$L__BB0_2:
	ret;

}
	// .globl	_Z14computeHessianPfS_i
.visible .entry _Z14computeHessianPfS_i(
	.param .u64 .ptr .align 1 _Z14computeHessianPfS_i_param_0,
	.param .u64 .ptr .align 1 _Z14computeHessianPfS_i_param_1,
	.param .u32 _Z14computeHessianPfS_i_param_2
)
{
	.reg .pred 	%p<2>;
	.reg .b32 	%r<6>;
	.reg .b32 	%f<3>;
	.reg .b64 	%rd<8>;

	ld.param.u64 	%rd1, [_Z14computeHessianPfS_i_param_0];
	ld.param.u64 	%rd2, [_Z14computeHessianPfS_i_param_1];
	ld.param.u32 	%r2, [_Z14computeHessianPfS_i_param_2];
	mov.u32 	%r3, %ctaid.x;
	mov.u32 	%r4, %ntid.x;
	mov.u32 	%r5, %tid.x;
	mad.lo.s32 	%r1, %r3, %r4, %r5;
	setp.ge.s32 	%p1, %r1, %r2;
	@%p1 bra 	$L__BB1_2;
	cvta.to.global.u64 	%rd3, %rd1;
	cvta.to.global.u64 	%rd4, %rd2;
	mul.wide.s32 	%rd5, %r1, 4;
	add.s64 	%rd6, %rd3, %rd5;
	ld.global.f32 	%f1, [%rd6];
	abs.f32 	%f2, %f1;
	add.s64 	%rd7, %rd4, %rd5;
	st.global.f32 	[%rd7], %f2;
$L__BB1_2:
	ret;

}
	// .globl	_Z13updateWeightsPfS_S_fi
.visible .entry _Z13updateWeightsPfS_S_fi(
	.param .u64 .ptr .align 1 _Z13updateWeightsPfS_S_fi_param_0,
	.param .u64 .ptr .align 1 _Z13updateWeightsPfS_S_fi_param_1,
	.param .u64 .ptr .align 1 _Z13updateWeightsPfS_S_fi_param_2,
	.param .f32 _Z13updateWeightsPfS_S_fi_param_3,
	.param .u32 _Z13updateWeightsPfS_S_fi_param_4
)
{
	.reg .pred 	%p<2>;
	.reg .b32 	%r<6>;
	.reg .b32 	%f<11>;
	.reg .b64 	%rd<11>;

	ld.param.u64 	%rd1, [_Z13updateWeightsPfS_S_fi_param_0];
	ld.param.u64 	%rd2, [_Z13updateWeightsPfS_S_fi_param_1];
	ld.param.u64 	%rd3, [_Z13updateWeightsPfS_S_fi_param_2];
	ld.param.f32 	%f1, [_Z13updateWeightsPfS_S_fi_param_3];
	ld.param.u32 	%r2, [_Z13updateWeightsPfS_S_fi_param_4];
	mov.u32 	%r3, %ctaid.x;
	mov.u32 	%r4, %ntid.x;
	mov.u32 	%r5, %tid.x;
	mad.lo.s32 	%r1, %r3, %r4, %r5;
	setp.ge.s32 	%p1, %r1, %r2;
	@%p1 bra 	$L__BB2_2;
	cvta.to.global.u64 	%rd4, %rd3;
	cvta.to.global.u64 	%rd5, %rd2;
	cvta.to.global.u64 	%rd6, %rd1;
	mul.wide.s32 	%rd7, %r1, 4;
	add.s64 	%rd8, %rd4, %rd7;
	ld.global.f32 	%f2, [%rd8];
	sqrt.rn.f32 	%f3, %f2;
	add.f32 	%f4, %f3, 0f38D1B717;
	mov.f32 	%f5, 0fBF800000;
	div.rn.f32 	%f6, %f5, %f4;
	add.s64 	%rd9, %rd5, %rd7;
	ld.global.f32 	%f7, [%rd9];
	mul.f32 	%f8, %f1, %f7;
	add.s64 	%rd10, %rd6, %rd7;
	ld.global.f32 	%f9, [%rd10];
	fma.rn.f32 	%f10, %f8, %f6, %f9;
	st.global.f32 	[%rd10], %f10;
$L__BB2_2:
	ret;

}


// ===== COMPILED SASS (sm_100) =====

	.target	sm_100

	.elftype	@"ET_EXEC"


//--------------------- .note.nv.tkinfo           --------------------------
	.section	.note.nv.tkinfo,"",@"SHT_NOTE"
	.sectionflags	@"SHF_NOTE_NV_TKINFO"
	.tkinfo
        /*0018*/ 	.word	0x00000002
        /*0030*/ 	.string	""
        /*0030*/ 	.string	"ptxas"
        /*0030*/ 	.string	"Cuda compilation tools, release 13.0, V13.0.88"
        /*0030*/ 	.string	"Build cuda_13.0.r13.0/compiler.36424714_0"
        /*0030*/ 	.string	"-arch sm_100 -m 64 "



//--------------------- .note.nv.cuinfo           --------------------------
	.section	.note.nv.cuinfo,"",@"SHT_NOTE"
	.sectionflags	@"SHF_NOTE_NV_CUINFO"
        /*0018*/ 	.short	0x0002
        /*001a*/ 	.short	0x0064
        /*001c*/ 	.short	0x0082
	.zero		2


//--------------------- .nv.info                  --------------------------
	.section	.nv.info,"",@"SHT_CUDA_INFO"
	.align	4


	//----- nvinfo : EIATTR_REGCOUNT
	.align		4
        /*0000*/ 	.byte	0x04, 0x2f
        /*0002*/ 	.short	(.L_1 - .L_0)
	.align		4
.L_0:
        /*0004*/ 	.word	index@(_Z15computeGradientPfS_S_i)
        /*0008*/ 	.word	0x0000000c


	//----- nvinfo : EIATTR_FRAME_SIZE
	.align		4
.L_1:
        /*000c*/ 	.byte	0x04, 0x11
        /*000e*/ 	.short	(.L_3 - .L_2)
	.align		4
.L_2:
        /*0010*/ 	.word	index@(_Z15computeGradientPfS_S_i)
        /*0014*/ 	.word	0x00000000


	//----- nvinfo : EIATTR_REGCOUNT
	.align		4
.L_3:
        /*0018*/ 	.byte	0x04, 0x2f
        /*001a*/ 	.short	(.L_5 - .L_4)
	.align		4
.L_4:
        /*001c*/ 	.word	index@(_Z14computeHessianPfS_i)
        /*0020*/ 	.word	0x0000000a


	//----- nvinfo : EIATTR_FRAME_SIZE
	.align		4
.L_5:
        /*0024*/ 	.byte	0x04, 0x11
        /*0026*/ 	.short	(.L_7 - .L_6)
	.align		4
.L_6:
        /*0028*/ 	.word	index@(_Z14computeHessianPfS_i)
        /*002c*/ 	.word	0x00000000


	//----- nvinfo : EIATTR_REGCOUNT
	.align		4
.L_7:
        /*0030*/ 	.byte	0x04, 0x2f
        /*0032*/ 	.short	(.L_9 - .L_8)
	.align		4
.L_8:
        /*0034*/ 	.word	index@(_Z13updateWeightsPfS_S_fi)
        /*0038*/ 	.word	0x0000000d


	//----- nvinfo : EIATTR_FRAME_SIZE
	.align		4
.L_9:
        /*003c*/ 	.byte	0x04, 0x11
        /*003e*/ 	.short	(.L_11 - .L_10)
	.align		4
.L_10:
        /*0040*/ 	.word	index@($__internal_1_$__cuda_sm3x_div_rn_noftz_f32_slowpath)
        /*0044*/ 	.word	0x00000000


	//----- nvinfo : EIATTR_FRAME_SIZE
	.align		4
.L_11:
        /*0048*/ 	.byte	0x04, 0x11
        /*004a*/ 	.short	(.L_13 - .L_12)
	.align		4
.L_12:
        /*004c*/ 	.word	index@($__internal_0_$__cuda_sm20_sqrt_rn_f32_slowpath)
        /*0050*/ 	.word	0x00000000


	//----- nvinfo : EIATTR_FRAME_SIZE
	.align		4
.L_13:
        /*0054*/ 	.byte	0x04, 0x11
        /*0056*/ 	.short	(.L_15 - .L_14)
	.align		4
.L_14:
        /*0058*/ 	.word	index@(_Z13updateWeightsPfS_S_fi)
        /*005c*/ 	.word	0x00000000


	//----- nvinfo : EIATTR_MIN_STACK_SIZE
	.align		4
.L_15:
        /*0060*/ 	.byte	0x04, 0x12
        /*0062*/ 	.short	(.L_17 - .L_16)
	.align		4
.L_16:
        /*0064*/ 	.word	index@(_Z13updateWeightsPfS_S_fi)
        /*0068*/ 	.word	0x00000000


	//----- nvinfo : EIATTR_MIN_STACK_SIZE
	.align		4
.L_17:
        /*006c*/ 	.byte	0x04, 0x12
        /*006e*/ 	.short	(.L_19 - .L_18)
	.align		4
.L_18:
        /*0070*/ 	.word	index@(_Z14computeHessianPfS_i)
        /*0074*/ 	.word	0x00000000


	//----- nvinfo : EIATTR_MIN_STACK_SIZE
	.align		4
.L_19:
        /*0078*/ 	.byte	0x04, 0x12
        /*007a*/ 	.short	(.L_21 - .L_20)
	.align		4
.L_20:
        /*007c*/ 	.word	index@(_Z15computeGradientPfS_S_i)
        /*0080*/ 	.word	0x00000000
.L_21:


//--------------------- .nv.compat                --------------------------
	.section	.nv.compat,"",@"SHT_CUDA_COMPAT_INFO"
	.align	4
        /*0000*/ 	.byte	0x02, 0x09, 0x00, 0x00, 0x02, 0x02, 0x01, 0x00, 0x02, 0x05, 0x05, 0x00, 0x03, 0x07, 0x01, 0x01
        /*0010*/ 	.byte	0x02, 0x03, 0x00, 0x00, 0x02, 0x06, 0x01, 0x00, 0x04, 0x0b, 0x08, 0x00, 0x01, 0x00, 0x00, 0x00
        /*0020*/ 	.byte	0x00, 0x00, 0x00, 0x00


//--------------------- .nv.info._Z13updateWeightsPfS_S_fi --------------------------
	.section	.nv.info._Z13updateWeightsPfS_S_fi,"",@"SHT_CUDA_INFO"
	.sectionflags	@""
	.align	4


	//----- nvinfo : EIATTR_CUDA_API_VERSION
	.align		4
        /*0000*/ 	.byte	0x04, 0x37
        /*0002*/ 	.short	(.L_23 - .L_22)
.L_22:
        /*0004*/ 	.word	0x00000082


	//----- nvinfo : EIATTR_KPARAM_INFO
	.align		4
.L_23:
        /*0008*/ 	.byte	0x04, 0x17
        /*000a*/ 	.short	(.L_25 - .L_24)
.L_24:
        /*000c*/ 	.word	0x00000000
        /*0010*/ 	.short	0x0004
        /*0012*/ 	.short	0x001c
        /*0014*/ 	.byte	0x00, 0xf0, 0x11, 0x00


	//----- nvinfo : EIATTR_KPARAM_INFO
	.align		4
.L_25:
        /*0018*/ 	.byte	0x04, 0x17
        /*001a*/ 	.short	(.L_27 - .L_26)
.L_26:
        /*001c*/ 	.word	0x00000000
        /*0020*/ 	.short	0x0003
        /*0022*/ 	.short	0x0018
        /*0024*/ 	.byte	0x00, 0xf0, 0x11, 0x00


	//----- nvinfo : EIATTR_KPARAM_INFO
	.align		4
.L_27:
        /*0028*/ 	.byte	0x04, 0x17
        /*002a*/ 	.short	(.L_29 - .L_28)
.L_28:
        /*002c*/ 	.word	0x00000000
        /*0030*/ 	.short	0x0002
        /*0032*/ 	.short	0x0010
        /*0034*/ 	.byte	0x00, 0xf5, 0x21, 0x00


	//----- nvinfo : EIATTR_KPARAM_INFO
	.align		4
.L_29:
        /*0038*/ 	.byte	0x04, 0x17
        /*003a*/ 	.short	(.L_31 - .L_30)
.L_30:
        /*003c*/ 	.word	0x00000000
        /*0040*/ 	.short	0x0001
        /*0042*/ 	.short	0x0008
        /*0044*/ 	.byte	0x00, 0xf5, 0x21, 0x00


	//----- nvinfo : EIATTR_KPARAM_INFO
	.align		4
.L_31:
        /*0048*/ 	.byte	0x04, 0x17
        /*004a*/ 	.short	(.L_33 - .L_32)
.L_32:
        /*004c*/ 	.word	0x00000000
        /*0050*/ 	.short	0x0000
        /*0052*/ 	.short	0x0000
        /*0054*/ 	.byte	0x00, 0xf5, 0x21, 0x00


	//----- nvinfo : EIATTR_SPARSE_MMA_MASK
	.align		4
.L_33:
        /*0058*/ 	.byte	0x03, 0x50
        /*005a*/ 	.short	0x0000


	//----- nvinfo : EIATTR_MAXREG_COUNT
	.align		4
        /*005c*/ 	.byte	0x03, 0x1b
        /*005e*/ 	.short	0x00ff


	//----- nvinfo : EIATTR_MERCURY_ISA_VERSION
	.align		4
        /*0060*/ 	.byte	0x03, 0x5f
        /*0062*/ 	.short	0x0101


	//----- nvinfo : EIATTR_VRC_CTA_INIT_COUNT
	.align		4
        /*0064*/ 	.byte	0x02, 0x4a
	.zero		1
	.zero		1


	//----- nvinfo : EIATTR_EXIT_INSTR_OFFSETS
	.align		4
        /*0068*/ 	.byte	0x04, 0x1c
        /*006a*/ 	.short	(.L_35 - .L_34)


	//   ....[0]....
.L_34:
        /*006c*/ 	.word	0x00000070


	//   ....[1]....
        /*0070*/ 	.word	0x00000340


	//----- nvinfo : EIATTR_CRS_STACK_SIZE
	.align		4
.L_35:
        /*0074*/ 	.byte	0x04, 0x1e
        /*0076*/ 	.short	(.L_37 - .L_36)
.L_36:
        /*0078*/ 	.word	0x00000000


	//----- nvinfo : EIATTR_CBANK_PARAM_SIZE
	.align		4
.L_37:
        /*007c*/ 	.byte	0x03, 0x19
        /*007e*/ 	.short	0x0020


	//----- nvinfo : EIATTR_PARAM_CBANK
	.align		4
        /*0080*/ 	.byte	0x04, 0x0a
        /*0082*/ 	.short	(.L_39 - .L_38)
	.align		4
.L_38:
        /*0084*/ 	.word	index@(.nv.constant0._Z13updateWeightsPfS_S_fi)
        /*0088*/ 	.short	0x0380
        /*008a*/ 	.short	0x0020


	//----- nvinfo : EIATTR_SW_WAR
	.align		4
.L_39:
        /*008c*/ 	.byte	0x04, 0x36
        /*008e*/ 	.short	(.L_41 - .L_40)
.L_40:
        /*0090*/ 	.word	0x00000008
.L_41:


//--------------------- .nv.info._Z14computeHessianPfS_i --------------------------
	.section	.nv.info._Z14computeHessianPfS_i,"",@"SHT_CUDA_INFO"
	.sectionflags	@""
	.align	4


	//----- nvinfo : EIATTR_CUDA_API_VERSION
	.align		4
        /*0000*/ 	.byte	0x04, 0x37
        /*0002*/ 	.short	(.L_43 - .L_42)
.L_42:
        /*0004*/ 	.word	0x00000082


	//----- nvinfo : EIATTR_KPARAM_INFO
	.align		4
.L_43:
        /*0008*/ 	.byte	0x04, 0x17
        /*000a*/ 	.short	(.L_45 - .L_44)
.L_44:
        /*000c*/ 	.word	0x00000000
        /*0010*/ 	.short	0x0002
        /*0012*/ 	.short	0x0010
        /*0014*/ 	.byte	0x00, 0xf0, 0x11, 0x00


	//----- nvinfo : EIATTR_KPARAM_INFO
	.align		4
.L_45:
        /*0018*/ 	.byte	0x04, 0x17
        /*001a*/ 	.short	(.L_47 - .L_46)
.L_46:
        /*001c*/ 	.word	0x00000000
        /*0020*/ 	.short	0x0001
        /*0022*/ 	.short	0x0008
        /*0024*/ 	.byte	0x00, 0xf5, 0x21, 0x00


	//----- nvinfo : EIATTR_KPARAM_INFO
	.align		4
.L_47:
        /*0028*/ 	.byte	0x04, 0x17
        /*002a*/ 	.short	(.L_49 - .L_48)
.L_48:
        /*002c*/ 	.word	0x00000000
        /*0030*/ 	.short	0x0000
        /*0032*/ 	.short	0x0000
        /*0034*/ 	.byte	0x00, 0xf5, 0x21, 0x00


	//----- nvinfo : EIATTR_SPARSE_MMA_MASK
	.align		4
.L_49:
        /*0038*/ 	.byte	0x03, 0x50
        /*003a*/ 	.short	0x0000


	//----- nvinfo : EIATTR_MAXREG_COUNT
	.align		4
        /*003c*/ 	.byte	0x03, 0x1b
        /*003e*/ 	.short	0x00ff


	//----- nvinfo : EIATTR_MERCURY_ISA_VERSION
	.align		4
        /*0040*/ 	.byte	0x03, 0x5f
        /*0042*/ 	.short	0x0101


	//----- nvinfo : EIATTR_VRC_CTA_INIT_COUNT
	.align		4
        /*0044*/ 	.byte	0x02, 0x4a
	.zero		1
	.zero		1


	//----- nvinfo : EIATTR_EXIT_INSTR_OFFSETS
	.align		4
        /*0048*/ 	.byte	0x04, 0x1c
        /*004a*/ 	.short	(.L_51 - .L_50)


	//   ....[0]....
.L_50:
        /*004c*/ 	.word	0x00000070


	//   ....[1]....
        /*0050*/ 	.word	0x00000100


	//----- nvinfo : EIATTR_CBANK_PARAM_SIZE
	.align		4
.L_51:
        /*0054*/ 	.byte	0x03, 0x19
        /*0056*/ 	.short	0x0014


	//----- nvinfo : EIATTR_PARAM_CBANK
	.align		4
        /*0058*/ 	.byte	0x04, 0x0a
        /*005a*/ 	.short	(.L_53 - .L_52)
	.align		4
.L_52:
        /*005c*/ 	.word	index@(.nv.constant0._Z14computeHessianPfS_i)
        /*0060*/ 	.short	0x0380
        /*0062*/ 	.short	0x0014


	//----- nvinfo : EIATTR_SW_WAR
	.align		4
.L_53:
        /*0064*/ 	.byte	0x04, 0x36
        /*0066*/ 	.short	(.L_55 - .L_54)
.L_54:
        /*0068*/ 	.word	0x00000008
.L_55:


//--------------------- .nv.info._Z15computeGradientPfS_S_i --------------------------
	.section	.nv.info._Z15computeGradientPfS_S_i,"",@"SHT_CUDA_INFO"
	.sectionflags	@""
	.align	4


	//----- nvinfo : EIATTR_CUDA_API_VERSION
	.align		4
        /*0000*/ 	.byte	0x04, 0x37
        /*0002*/ 	.short	(.L_57 - .L_56)
.L_56:
        /*0004*/ 	.word	0x00000082


	//----- nvinfo : EIATTR_KPARAM_INFO
	.align		4
.L_57:
        /*0008*/ 	.byte	0x04, 0x17
        /*000a*/ 	.short	(.L_59 - .L_58)
.L_58:
        /*000c*/ 	.word	0x00000000
        /*0010*/ 	.short	0x0003
        /*0012*/ 	.short	0x0018
        /*0014*/ 	.byte	0x00, 0xf0, 0x11, 0x00


	//----- nvinfo : EIATTR_KPARAM_INFO
	.align		4
.L_59:
        /*0018*/ 	.byte	0x04, 0x17
        /*001a*/ 	.short	(.L_61 - .L_60)
.L_60:
        /*001c*/ 	.word	0x00000000
        /*0020*/ 	.short	0x0002
        /*0022*/ 	.short	0x0010
        /*0024*/ 	.byte	0x00, 0xf5, 0x21, 0x00


	//----- nvinfo : EIATTR_KPARAM_INFO
	.align		4
.L_61:
        /*0028*/ 	.byte	0x04, 0x17
        /*002a*/ 	.short	(.L_63 - .L_62)
.L_62:
        /*002c*/ 	.word	0x00000000
        /*0030*/ 	.short	0x0001
        /*0032*/ 	.short	0x0008
        /*0034*/ 	.byte	0x00, 0xf5, 0x21, 0x00


	//----- nvinfo : EIATTR_KPARAM_INFO
	.align		4
.L_63:
        /*0038*/ 	.byte	0x04, 0x17
        /*003a*/ 	.short	(.L_65 - .L_64)
.L_64:
        /*003c*/ 	.word	0x00000000
        /*0040*/ 	.short	0x0000
        /*0042*/ 	.short	0x0000
        /*0044*/ 	.byte	0x00, 0xf5, 0x21, 0x00


	//----- nvinfo : EIATTR_SPARSE_MMA_MASK
	.align		4
.L_65:
        /*0048*/ 	.byte	0x03, 0x50
        /*004a*/ 	.short	0x0000


	//----- nvinfo : EIATTR_MAXREG_COUNT
	.align		4
        /*004c*/ 	.byte	0x03, 0x1b
        /*004e*/ 	.short	0x00ff


	//----- nvinfo : EIATTR_MERCURY_ISA_VERSION
	.align		4
        /*0050*/ 	.byte	0x03, 0x5f
        /*0052*/ 	.short	0x0101


	//----- nvinfo : EIATTR_VRC_CTA_INIT_COUNT
	.align		4
        /*0054*/ 	.byte	0x02, 0x4a
	.zero		1
	.zero		1


	//----- nvinfo : EIATTR_EXIT_INSTR_OFFSETS
	.align		4
        /*0058*/ 	.byte	0x04, 0x1c
        /*005a*/ 	.short	(.L_67 - .L_66)


	//   ....[0]....
.L_66:
        /*005c*/ 	.word	0x00000070


	//   ....[1]....
        /*0060*/ 	.word	0x00000140


	//----- nvinfo : EIATTR_CBANK_PARAM_SIZE
	.align		4
.L_67:
        /*0064*/ 	.byte	0x03, 0x19
        /*0066*/ 	.short	0x001c


	//----- nvinfo : EIATTR_PARAM_CBANK
	.align		4
        /*0068*/ 	.byte	0x04, 0x0a
        /*006a*/ 	.short	(.L_69 - .L_68)
	.align		4
.L_68:
        /*006c*/ 	.word	index@(.nv.constant0._Z15computeGradientPfS_S_i)
        /*0070*/ 	.short	0x0380
        /*0072*/ 	.short	0x001c


	//----- nvinfo : EIATTR_SW_WAR
	.align		4
.L_69:
        /*0074*/ 	.byte	0x04, 0x36
        /*0076*/ 	.short	(.L_71 - .L_70)
.L_70:
        /*0078*/ 	.word	0x00000008
.L_71:


//--------------------- .nv.callgraph             --------------------------
	.section	.nv.callgraph,"",@"SHT_CUDA_CALLGRAPH"
	.align	4
	.sectionentsize	8
	.align		4
        /*0000*/ 	.word	0x00000000
	.align		4
        /*0004*/ 	.word	0xffffffff
	.align		4
        /*0008*/ 	.word	0x00000000
	.align		4
        /*000c*/ 	.word	0xfffffffe
	.align		4
        /*0010*/ 	.word	0x00000000
	.align		4
        /*0014*/ 	.word	0xfffffffd
	.align		4
        /*0018*/ 	.word	0x00000000
	.align		4
        /*001c*/ 	.word	0xfffffffc


//--------------------- .text._Z13updateWeightsPfS_S_fi --------------------------
	.section	.text._Z13updateWeightsPfS_S_fi,"ax",@progbits
	.align	128
        .global         _Z13updateWeightsPfS_S_fi
        .type           _Z13updateWeightsPfS_S_fi,@function
        .size           _Z13updateWeightsPfS_S_fi,(.L_x_22 - _Z13updateWeightsPfS_S_fi)
        .other          _Z13updateWeightsPfS_S_fi,@"STO_CUDA_ENTRY STV_DEFAULT"
_Z13updateWeightsPfS_S_fi:
.text._Z13updateWeightsPfS_S_fi:
[----:B------:R-:W-:Y:S01]  /*0000*/  LDC R1, c[0x0][0x37c] ;  /* 0x0000df00ff017b82 */ /* 0x000fe20000000800 */
[----:B------:R-:W0:Y:S07]  /*0010*/  S2R R3, SR_TID.X ;  /* 0x0000000000037919 */ /* 0x000e2e0000002100 */
[----:B------:R-:W0:Y:S01]  /*0020*/  S2UR UR4, SR_CTAID.X ;  /* 0x00000000000479c3 */ /* 0x000e220000002500 */
[----:B------:R-:W1:Y:S07]  /*0030*/  LDCU UR5, c[0x0][0x39c] ;  /* 0x00007380ff0577ac */ /* 0x000e6e0008000800 */
[----:B------:R-:W0:Y:S02]  /*0040*/  LDC R2, c[0x0][0x360] ;  /* 0x0000d800ff027b82 */ /* 0x000e240000000800 */
[----:B0-----:R-:W-:-:S05]  /*0050*/  IMAD R2, R2, UR4, R3 ;  /* 0x0000000402027c24 */ /* 0x001fca000f8e0203 */
[----:B-1----:R-:W-:-:S13]  /*0060*/  ISETP.GE.AND P0, PT, R2, UR5, PT ;  /* 0x0000000502007c0c */ /* 0x002fda000bf06270 */
[----:B------:R-:W-:Y:S05]  /*0070*/  @P0 EXIT ;  /* 0x000000000000094d */ /* 0x000fea0003800000 */
[----:B------:R-:W0:Y:S01]  /*0080*/  LDC.64 R4, c[0x0][0x390] ;  /* 0x0000e400ff047b82 */ /* 0x000e220000000a00 */
[----:B------:R-:W1:Y:S01]  /*0090*/  LDCU.64 UR4, c[0x0][0x358] ;  /* 0x00006b00ff0477ac */ /* 0x000e620008000a00 */
[----:B0-----:R-:W-:-:S05]  /*00a0*/  IMAD.WIDE R4, R2, 0x4, R4 ;  /* 0x0000000402047825 */ /* 0x001fca00078e0204 */
[----:B-1----:R-:W2:Y:S01]  /*00b0*/  LDG.E R0, desc[UR4][R4.64] ;  /* 0x0000000404007981 */ /* 0x002ea2000c1e1900 */
[----:B------:R-:W-:Y:S01]  /*00c0*/  BSSY.RECONVERGENT B0, `(.L_x_0) ;  /* 0x000000d000007945 */ /* 0x000fe20003800200 */
[----:B--2---:R-:W-:Y:S01]  /*00d0*/  VIADD R6, R0, 0xf3000000 ;  /* 0xf300000000067836 */ /* 0x004fe20000000000 */
[----:B------:R0:W1:Y:S04]  /*00e0*/  MUFU.RSQ R3, R0 ;  /* 0x0000000000037308 */ /* 0x0000680000001400 */
[----:B------:R-:W-:-:S13]  /*00f0*/  ISETP.GT.U32.AND P0, PT, R6, 0x727fffff, PT ;  /* 0x727fffff0600780c */ /* 0x000fda0003f04070 */
[----:B01----:R-:W-:Y:S05]  /*0100*/  @!P0 BRA `(.L_x_1) ;  /* 0x0000000000108947 */ /* 0x003fea0003800000 */
[----:B------:R-:W-:-:S07]  /*0110*/  MOV R8, 0x130 ;  /* 0x0000013000087802 */ /* 0x000fce0000000f00 */
[----:B------:R-:W-:Y:S05]  /*0120*/  CALL.REL.NOINC `($__internal_0_$__cuda_sm20_sqrt_rn_f32_slowpath) ;  /* 0x0000000000887944 */ /* 0x000fea0003c00000 */
[----:B------:R-:W-:Y:S01]  /*0130*/  IMAD.MOV.U32 R0, RZ, RZ, R3 ;  /* 0x000000ffff007224 */ /* 0x000fe200078e0003 */
[----:B------:R-:W-:Y:S06]  /*0140*/  BRA `(.L_x_2) ;  /* 0x0000000000107947 */ /* 0x000fec0003800000 */
.L_x_1:
[----:B------:R-:W-:Y:S01]  /*0150*/  FMUL.FTZ R5, R0, R3 ;  /* 0x0000000300057220 */ /* 0x000fe20000410000 */
[----:B------:R-:W-:-:S03]  /*0160*/  FMUL.FTZ R3, R3, 0.5 ;  /* 0x3f00000003037820 */ /* 0x000fc60000410000 */
[----:B------:R-:W-:-:S04]  /*0170*/  FFMA R0, -R5, R5, R0 ;  /* 0x0000000505007223 */ /* 0x000fc80000000100 */
[----:B------:R-:W-:-:S07]  /*0180*/  FFMA R0, R0, R3, R5 ;  /* 0x0000000300007223 */ /* 0x000fce0000000005 */
.L_x_2:
[----:B------:R-:W-:Y:S05]  /*0190*/  BSYNC.RECONVERGENT B0 ;  /* 0x0000000000007941 */ /* 0x000fea0003800200 */
.L_x_0:
[----:B------:R-:W-:Y:S01]  /*01a0*/  FADD R6, R0, 9.9999997473787516356e-05 ;  /* 0x38d1b71700067421 */ /* 0x000fe20000000000 */
[----:B------:R-:W-:Y:S01]  /*01b0*/  UMOV UR6, 0x3f800000 ;  /* 0x3f80000000067882 */ /* 0x000fe20000000000 */
[----:B------:R-:W-:Y:S01]  /*01c0*/  BSSY.RECONVERGENT B1, `(.L_x_3) ;  /* 0x000000d000017945 */ /* 0x000fe20003800200 */
[----:B------:R-:W-:Y:S01]  /*01d0*/  MOV R5, UR6 ;  /* 0x0000000600057c02 */ /* 0x000fe20008000f00 */
[----:B------:R-:W0:Y:S08]  /*01e0*/  MUFU.RCP R0, R6 ;  /* 0x0000000600007308 */ /* 0x000e300000001000 */
[----:B------:R-:W1:Y:S01]  /*01f0*/  FCHK P0, -R5, R6 ;  /* 0x0000000605007302 */ /* 0x000e620000000100 */
[----:B0-----:R-:W-:-:S04]  /*0200*/  FFMA R3, -R6, R0, 1 ;  /* 0x3f80000006037423 */ /* 0x001fc80000000100 */
[----:B------:R-:W-:-:S04]  /*0210*/  FFMA R0, R0, R3, R0 ;  /* 0x0000000300007223 */ /* 0x000fc80000000000 */
[----:B------:R-:W-:-:S04]  /*0220*/  FFMA R3, R0, -1, RZ ;  /* 0xbf80000000037823 */ /* 0x000fc800000000ff */
[----:B------:R-:W-:-:S04]  /*0230*/  FFMA R4, -R6, R3, -1 ;  /* 0xbf80000006047423 */ /* 0x000fc80000000103 */
[----:B------:R-:W-:Y:S01]  /*0240*/  FFMA R0, R0, R4, R3 ;  /* 0x0000000400007223 */ /* 0x000fe20000000003 */
[----:B-1----:R-:W-:Y:S06]  /*0250*/  @!P0 BRA `(.L_x_4) ;  /* 0x00000000000c8947 */ /* 0x002fec0003800000 */
[----:B------:R-:W-:-:S07]  /*0260*/  MOV R4, 0x280 ;  /* 0x0000028000047802 */ /* 0x000fce0000000f00 */
[----:B------:R-:W-:Y:S05]  /*0270*/  CALL.REL.NOINC `($__internal_1_$__cuda_sm3x_div_rn_noftz_f32_slowpath) ;  /* 0x00000000008c7944 */ /* 0x000fea0003c00000 */
[----:B------:R-:W-:-:S07]  /*0280*/  IMAD.MOV.U32 R0, RZ, RZ, R7 ;  /* 0x000000ffff007224 */ /* 0x000fce00078e0007 */
.L_x_4:
[----:B------:R-:W-:Y:S05]  /*0290*/  BSYNC.RECONVERGENT B1 ;  /* 0x0000000000017941 */ /* 0x000fea0003800200 */
.L_x_3:
[----:B------:R-:W0:Y:S01]  /*02a0*/  LDC.64 R4, c[0x0][0x388] ;  /* 0x0000e200ff047b82 */ /* 0x000e220000000a00 */
[----:B------:R-:W1:Y:S07]  /*02b0*/  LDCU UR6, c[0x0][0x398] ;  /* 0x00007300ff0677ac */ /* 0x000e6e0008000800 */
[----:B------:R-:W2:Y:S01]  /*02c0*/  LDC.64 R6, c[0x0][0x380] ;  /* 0x0000e000ff067b82 */ /* 0x000ea20000000a00 */
[----:B0-----:R-:W-:-:S06]  /*02d0*/  IMAD.WIDE R4, R2, 0x4, R4 ;  /* 0x0000000402047825 */ /* 0x001fcc00078e0204 */
[----:B------:R-:W1:Y:S01]  /*02e0*/  LDG.E R4, desc[UR4][R4.64] ;  /* 0x0000000404047981 */ /* 0x000e62000c1e1900 */
[----:B--2---:R-:W-:-:S05]  /*02f0*/  IMAD.WIDE R2, R2, 0x4, R6 ;  /* 0x0000000402027825 */ /* 0x004fca00078e0206 */
[----:B------:R-:W2:Y:S01]  /*0300*/  LDG.E R6, desc[UR4][R2.64] ;  /* 0x0000000402067981 */ /* 0x000ea2000c1e1900 */
[----:B-1----:R-:W-:-:S04]  /*0310*/  FMUL R7, R4, UR6 ;  /* 0x0000000604077c20 */ /* 0x002fc80008400000 */
[----:B--2---:R-:W-:-:S05]  /*0320*/  FFMA R7, R7, R0, R6 ;  /* 0x0000000007077223 */ /* 0x004fca0000000006 */
[----:B------:R-:W-:Y:S01]  /*0330*/  STG.E desc[UR4][R2.64], R7 ;  /* 0x0000000702007986 */ /* 0x000fe2000c101904 */
[----:B------:R-:W-:Y:S05]  /*0340*/  EXIT ;  /* 0x000000000000794d */ /* 0x000fea0003800000 */
        .weak           $__internal_0_$__cuda_sm20_sqrt_rn_f32_slowpath
        .type           $__internal_0_$__cuda_sm20_sqrt_rn_f32_slowpath,@function
        .size           $__internal_0_$__cuda_sm20_sqrt_rn_f32_slowpath,($__internal_1_$__cuda_sm3x_div_rn_noftz_f32_slowpath - $__internal_0_$__cuda_sm20_sqrt_rn_f32_slowpath)
$__internal_0_$__cuda_sm20_sqrt_rn_f32_slowpath:
[----:B------:R-:W-:-:S13]  /*0350*/  LOP3.LUT P0, RZ, R0, 0x7fffffff, RZ, 0xc0, !PT ;  /* 0x7fffffff00ff7812 */ /* 0x000fda000780c0ff */
[----:B------:R-:W-:Y:S01]  /*0360*/  @!P0 IMAD.MOV.U32 R3, RZ, RZ, R0 ;  /* 0x000000ffff038224 */ /* 0x000fe200078e0000 */
[----:B------:R-:W-:Y:S06]  /*0370*/  @!P0 BRA `(.L_x_5) ;  /* 0x0000000000408947 */ /* 0x000fec0003800000 */
[----:B------:R-:W-:-:S13]  /*0380*/  FSETP.GEU.FTZ.AND P0, PT, R0, RZ, PT ;  /* 0x000000ff0000720b */ /* 0x000fda0003f1e000 */
[----:B------:R-:W-:Y:S01]  /*0390*/  @!P0 MOV R3, 0x7fffffff ;  /* 0x7fffffff00038802 */ /* 0x000fe20000000f00 */
[----:B------:R-:W-:Y:S06]  /*03a0*/  @!P0 BRA `(.L_x_5) ;  /* 0x0000000000348947 */ /* 0x000fec0003800000 */
[----:B------:R-:W-:-:S13]  /*03b0*/  FSETP.GTU.FTZ.AND P0, PT, |R0|, +INF , PT ;  /* 0x7f8000000000780b */ /* 0x000fda0003f1c200 */
[----:B------:R-:W-:Y:S01]  /*03c0*/  @P0 FADD.FTZ R3, R0, 1 ;  /* 0x3f80000000030421 */ /* 0x000fe20000010000 */
[----:B------:R-:W-:Y:S06]  /*03d0*/  @P0 BRA `(.L_x_5) ;  /* 0x0000000000280947 */ /* 0x000fec0003800000 */
[----:B------:R-:W-:-:S13]  /*03e0*/  FSETP.NEU.FTZ.AND P0, PT, |R0|, +INF , PT ;  /* 0x7f8000000000780b */ /* 0x000fda0003f1d200 */
[----:B------:R-:W-:-:S04]  /*03f0*/  @P0 FFMA R4, R0, 1.84467440737095516160e+19, RZ ;  /* 0x5f80000000040823 */ /* 0x000fc800000000ff */
[----:B------:R-:W0:Y:S02]  /*0400*/  @P0 MUFU.RSQ R3, R4 ;  /* 0x0000000400030308 */ /* 0x000e240000001400 */
[----:B0-----:R-:W-:Y:S01]  /*0410*/  @P0 FMUL.FTZ R5, R4, R3 ;  /* 0x0000000304050220 */ /* 0x001fe20000410000 */
[----:B------:R-:W-:Y:S01]  /*0420*/  @P0 FMUL.FTZ R7, R3, 0.5 ;  /* 0x3f00000003070820 */ /* 0x000fe20000410000 */
[----:B------:R-:W-:Y:S02]  /*0430*/  @!P0 IMAD.MOV.U32 R3, RZ, RZ, R0 ;  /* 0x000000ffff038224 */ /* 0x000fe400078e0000 */
[----:B------:R-:W-:-:S04]  /*0440*/  @P0 FADD.FTZ R6, -R5, -RZ ;  /* 0x800000ff05060221 */ /* 0x000fc80000010100 */
[----:B------:R-:W-:-:S04]  /*0450*/  @P0 FFMA R6, R5, R6, R4 ;  /* 0x0000000605060223 */ /* 0x000fc80000000004 */
[----:B------:R-:W-:-:S04]  /*0460*/  @P0 FFMA R6, R6, R7, R5 ;  /* 0x0000000706060223 */ /* 0x000fc80000000005 */
[----:B------:R-:W-:-:S07]  /*0470*/  @P0 FMUL.FTZ R3, R6, 2.3283064365386962891e-10 ;  /* 0x2f80000006030820 */ /* 0x000fce0000410000 */
.L_x_5:
[----:B------:R-:W-:Y:S02]  /*0480*/  HFMA2 R5, -RZ, RZ, 0, 0 ;  /* 0x00000000ff057431 */ /* 0x000fe400000001ff */
[----:B------:R-:W-:-:S04]  /*0490*/  IMAD.MOV.U32 R4, RZ, RZ, R8 ;  /* 0x000000ffff047224 */ /* 0x000fc800078e0008 */
[----:B------:R-:W-:Y:S05]  /*04a0*/  RET.REL.NODEC R4 `(_Z13updateWeightsPfS_S_fi) ;  /* 0xfffffff804d47950 */ /* 0x000fea0003c3ffff */
        .weak           $__internal_1_$__cuda_sm3x_div_rn_noftz_f32_slowpath
        .type           $__internal_1_$__cuda_sm3x_div_rn_noftz_f32_slowpath,@function
        .size           $__internal_1_$__cuda_sm3x_div_rn_noftz_f32_slowpath,(.L_x_22 - $__internal_1_$__cuda_sm3x_div_rn_noftz_f32_slowpath)
$__internal_1_$__cuda_sm3x_div_rn_noftz_f32_slowpath:
[----:B------:R-:W-:Y:S01]  /*04b0*/  SHF.R.U32.HI R0, RZ, 0x17, R6 ;  /* 0x00000017ff007819 */ /* 0x000fe20000011606 */
[----:B------:R-:W-:Y:S04]  /*04c0*/  BSSY.RECONVERGENT B0, `(.L_x_6) ;  /* 0x000005b000007945 */ /* 0x000fe80003800200 */
[----:B------:R-:W-:Y:S01]  /*04d0*/  BSSY.RELIABLE B2, `(.L_x_7) ;  /* 0x000001a000027945 */ /* 0x000fe20003800100 */
[----:B------:R-:W-:-:S05]  /*04e0*/  LOP3.LUT R8, R0, 0xff, RZ, 0xc0, !PT ;  /* 0x000000ff00087812 */ /* 0x000fca00078ec0ff */
[----:B------:R-:W-:-:S05]  /*04f0*/  VIADD R5, R8, 0xffffffff ;  /* 0xffffffff08057836 */ /* 0x000fca0000000000 */
[----:B------:R-:W-:-:S13]  /*0500*/  ISETP.GT.U32.AND P0, PT, R5, 0xfd, PT ;  /* 0x000000fd0500780c */ /* 0x000fda0003f04070 */
[----:B------:R-:W-:Y:S01]  /*0510*/  @!P0 IMAD.MOV.U32 R3, RZ, RZ, RZ ;  /* 0x000000ffff038224 */ /* 0x000fe200078e00ff */
[----:B------:R-:W-:Y:S06]  /*0520*/  @!P0 BRA `(.L_x_8) ;  /* 0x0000000000508947 */ /* 0x000fec0003800000 */
[----:B------:R-:W-:Y:S02]  /*0530*/  FSETP.GTU.FTZ.AND P0, PT, |R6|, +INF , PT ;  /* 0x7f8000000600780b */ /* 0x000fe40003f1c200 */
[----:B------:R-:W-:-:S11]  /*0540*/  MOV R0, R6 ;  /* 0x0000000600007202 */ /* 0x000fd60000000f00 */
[----:B------:R-:W-:Y:S05]  /*0550*/  @P0 BREAK.RELIABLE B2 ;  /* 0x0000000000020942 */ /* 0x000fea0003800100 */
[----:B------:R-:W-:Y:S05]  /*0560*/  @P0 BRA `(.L_x_9) ;  /* 0x00000004003c0947 */ /* 0x000fea0003800000 */
[----:B------:R-:W-:-:S05]  /*0570*/  IMAD.MOV.U32 R3, RZ, RZ, -0x40800000 ;  /* 0xbf800000ff037424 */ /* 0x000fca00078e00ff */
[----:B------:R-:W-:-:S13]  /*0580*/  LOP3.LUT P0, RZ, R6, 0x7fffffff, R3, 0xc8, !PT ;  /* 0x7fffffff06ff7812 */ /* 0x000fda000780c803 */
[----:B------:R-:W-:Y:S05]  /*0590*/  @!P0 BREAK.RELIABLE B2 ;  /* 0x0000000000028942 */ /* 0x000fea0003800100 */
[----:B------:R-:W-:Y:S05]  /*05a0*/  @!P0 BRA `(.L_x_10) ;  /* 0x0000000400248947 */ /* 0x000fea0003800000 */
[----:B------:R-:W-:Y:S02]  /*05b0*/  FSETP.NEU.FTZ.AND P0, PT, |R0|, +INF , PT ;  /* 0x7f8000000000780b */ /* 0x000fe40003f1d200 */
[----:B------:R-:W-:-:S04]  /*05c0*/  LOP3.LUT P1, RZ, R3, 0x7fffffff, RZ, 0xc0, !PT ;  /* 0x7fffffff03ff7812 */ /* 0x000fc8000782c0ff */
[----:B------:R-:W-:-:S13]  /*05d0*/  PLOP3.LUT P0, PT, P0, P1, PT, 0x2f, 0xf2 ;  /* 0x0000000000f2781c */ /* 0x000fda0000702577 */
[----:B------:R-:W-:Y:S05]  /*05e0*/  @P0 BREAK.RELIABLE B2 ;  /* 0x0000000000020942 */ /* 0x000fea0003800100 */
[----:B------:R-:W-:Y:S05]  /*05f0*/  @P0 BRA `(.L_x_11) ;  /* 0x0000000400080947 */ /* 0x000fea0003800000 */
[----:B------:R-:W-:-:S13]  /*0600*/  LOP3.LUT P0, RZ, R6, 0x7fffffff, RZ, 0xc0, !PT ;  /* 0x7fffffff06ff7812 */ /* 0x000fda000780c0ff */
[----:B------:R-:W-:Y:S05]  /*0610*/  @!P0 BREAK.RELIABLE B2 ;  /* 0x0000000000028942 */ /* 0x000fea0003800100 */
[----:B------:R-:W-:Y:S05]  /*0620*/  @!P0 BRA `(.L_x_12) ;  /* 0x0000000000f08947 */ /* 0x000fea0003800000 */
[----:B------:R-:W-:Y:S01]  /*0630*/  ISETP.GE.AND P0, PT, R5, RZ, PT ;  /* 0x000000ff0500720c */ /* 0x000fe20003f06270 */
[----:B------:R-:W-:-:S12]  /*0640*/  IMAD.MOV.U32 R3, RZ, RZ, RZ ;  /* 0x000000ffff037224 */ /* 0x000fd800078e00ff */
[----:B------:R-:W-:Y:S01]  /*0650*/  @!P0 FFMA R6, R0, 1.84467440737095516160e+19, RZ ;  /* 0x5f80000000068823 */ /* 0x000fe200000000ff */
[----:B------:R-:W-:-:S07]  /*0660*/  @!P0 IADD3 R3, PT, PT, R3, 0x40, RZ ;  /* 0x0000004003038810 */ /* 0x000fce0007ffe0ff */
.L_x_8:
[----:B------:R-:W-:Y:S05]  /*0670*/  BSYNC.RELIABLE B2 ;  /* 0x0000000000027941 */ /* 0x000fea0003800100 */
.L_x_7:
[----:B------:R-:W-:Y:S01]  /*0680*/  LEA R5, R8, 0xc0800000, 0x17 ;  /* 0xc080000008057811 */ /* 0x000fe200078eb8ff */
[----:B------:R-:W-:Y:S01]  /*0690*/  UMOV UR6, 0xbf800000 ;  /* 0xbf80000000067882 */ /* 0x000fe20000000000 */
[----:B------:R-:W-:Y:S01]  /*06a0*/  IADD3 R3, PT, PT, R3, 0x7f, -R8 ;  /* 0x0000007f03037810 */ /* 0x000fe20007ffe808 */
[----:B------:R-:W-:Y:S02]  /*06b0*/  BSSY.RECONVERGENT B2, `(.L_x_13) ;  /* 0x0000032000027945 */ /* 0x000fe40003800200 */
[----:B------:R-:W-:-:S04]  /*06c0*/  IMAD.IADD R5, R6, 0x1, -R5 ;  /* 0x0000000106057824 */ /* 0x000fc800078e0a05 */
[----:B------:R-:W0:Y:S01]  /*06d0*/  MUFU.RCP R0, R5 ;  /* 0x0000000500007308 */ /* 0x000e220000001000 */
[----:B------:R-:W-:-:S04]  /*06e0*/  FADD.FTZ R7, -R5, -RZ ;  /* 0x800000ff05077221 */ /* 0x000fc80000010100 */
[----:B0-----:R-:W-:-:S04]  /*06f0*/  FFMA R9, R0, R7, 1 ;  /* 0x3f80000000097423 */ /* 0x001fc80000000007 */
[----:B------:R-:W-:-:S04]  /*0700*/  FFMA R0, R0, R9, R0 ;  /* 0x0000000900007223 */ /* 0x000fc80000000000 */
[----:B------:R-:W-:-:S04]  /*0710*/  FFMA R6, R0, UR6, RZ ;  /* 0x0000000600067c23 */ /* 0x000fc800080000ff */
[----:B------:R-:W-:-:S04]  /*0720*/  FFMA R9, R7, R6, UR6 ;  /* 0x0000000607097e23 */ /* 0x000fc80008000006 */
[----:B------:R-:W-:-:S04]  /*0730*/  FFMA R9, R0, R9, R6 ;  /* 0x0000000900097223 */ /* 0x000fc80000000006 */
[----:B------:R-:W-:-:S04]  /*0740*/  FFMA R10, R7, R9, UR6 ;  /* 0x00000006070a7e23 */ /* 0x000fc80008000009 */
[----:B------:R-:W-:-:S05]  /*0750*/  FFMA R7, R0, R10, R9 ;  /* 0x0000000a00077223 */ /* 0x000fca0000000009 */
[----:B------:R-:W-:-:S04]  /*0760*/  SHF.R.U32.HI R6, RZ, 0x17, R7 ;  /* 0x00000017ff067819 */ /* 0x000fc80000011607 */
[----:B------:R-:W-:-:S05]  /*0770*/  LOP3.LUT R6, R6, 0xff, RZ, 0xc0, !PT ;  /* 0x000000ff06067812 */ /* 0x000fca00078ec0ff */
[----:B------:R-:W-:-:S05]  /*0780*/  IMAD.IADD R8, R6, 0x1, R3 ;  /* 0x0000000106087824 */ /* 0x000fca00078e0203 */
[----:B------:R-:W-:-:S04]  /*0790*/  IADD3 R5, PT, PT, R8, -0x1, RZ ;  /* 0xffffffff08057810 */ /* 0x000fc80007ffe0ff */
[----:B------:R-:W-:-:S13]  /*07a0*/  ISETP.GE.U32.AND P0, PT, R5, 0xfe, PT ;  /* 0x000000fe0500780c */ /* 0x000fda0003f06070 */
[----:B------:R-:W-:Y:S05]  /*07b0*/  @!P0 BRA `(.L_x_14) ;  /* 0x0000000000808947 */ /* 0x000fea0003800000 */
[----:B------:R-:W-:-:S13]  /*07c0*/  ISETP.GT.AND P0, PT, R8, 0xfe, PT ;  /* 0x000000fe0800780c */ /* 0x000fda0003f04270 */
[----:B------:R-:W-:Y:S05]  /*07d0*/  @P0 BRA `(.L_x_15) ;  /* 0x00000000006c0947 */ /* 0x000fea0003800000 */
[----:B------:R-:W-:-:S13]  /*07e0*/  ISETP.GE.AND P0, PT, R8, 0x1, PT ;  /* 0x000000010800780c */ /* 0x000fda0003f06270 */
[----:B------:R-:W-:Y:S05]  /*07f0*/  @P0 BRA `(.L_x_16) ;  /* 0x0000000000740947 */ /* 0x000fea0003800000 */
[----:B------:R-:W-:Y:S02]  /*0800*/  ISETP.GE.AND P0, PT, R8, -0x18, PT ;  /* 0xffffffe80800780c */ /* 0x000fe40003f06270 */
[----:B------:R-:W-:-:S11]  /*0810*/  LOP3.LUT R7, R7, 0x80000000, RZ, 0xc0, !PT ;  /* 0x8000000007077812 */ /* 0x000fd600078ec0ff */
[----:B------:R-:W-:Y:S05]  /*0820*/  @!P0 BRA `(.L_x_16) ;  /* 0x0000000000688947 */ /* 0x000fea0003800000 */
[-CC-:B------:R-:W-:Y:S01]  /*0830*/  FFMA.RZ R3, R0, R10.reuse, R9.reuse ;  /* 0x0000000a00037223 */ /* 0x180fe2000000c009 */
[C---:B------:R-:W-:Y:S01]  /*0840*/  VIADD R6, R8.reuse, 0x20 ;  /* 0x0000002008067836 */ /* 0x040fe20000000000 */
[C---:B------:R-:W-:Y:S02]  /*0850*/  ISETP.NE.AND P2, PT, R8.reuse, RZ, PT ;  /* 0x000000ff0800720c */ /* 0x040fe40003f45270 */
[----:B------:R-:W-:Y:S01]  /*0860*/  ISETP.NE.AND P1, PT, R8, RZ, PT ;  /* 0x000000ff0800720c */ /* 0x000fe20003f25270 */
[----:B------:R-:W-:Y:S01]  /*0870*/  IMAD.MOV R8, RZ, RZ, -R8 ;  /* 0x000000ffff087224 */ /* 0x000fe200078e0a08 */
[----:B------:R-:W-:Y:S01]  /*0880*/  LOP3.LUT R5, R3, 0x7fffff, RZ, 0xc0, !PT ;  /* 0x007fffff03057812 */ /* 0x000fe200078ec0ff */
[CCC-:B------:R-:W-:Y:S01]  /*0890*/  FFMA.RP R3, R0.reuse, R10.reuse, R9.reuse ;  /* 0x0000000a00037223 */ /* 0x1c0fe20000008009 */
[----:B------:R-:W-:Y:S02]  /*08a0*/  FFMA.RM R0, R0, R10, R9 ;  /* 0x0000000a00007223 */ /* 0x000fe40000004009 */
[----:B------:R-:W-:-:S03]  /*08b0*/  LOP3.LUT R5, R5, 0x800000, RZ, 0xfc, !PT ;  /* 0x0080000005057812 */ /* 0x000fc600078efcff */
[----:B------:R-:W-:Y:S02]  /*08c0*/  FSETP.NEU.FTZ.AND P0, PT, R3, R0, PT ;  /* 0x000000000300720b */ /* 0x000fe40003f1d000 */
[----:B------:R-:W-:Y:S02]  /*08d0*/  SHF.L.U32 R6, R5, R6, RZ ;  /* 0x0000000605067219 */ /* 0x000fe400000006ff */
[----:B------:R-:W-:Y:S02]  /*08e0*/  SEL R0, R8, RZ, P2 ;  /* 0x000000ff08007207 */ /* 0x000fe40001000000 */
[----:B------:R-:W-:Y:S02]  /*08f0*/  ISETP.NE.AND P1, PT, R6, RZ, P1 ;  /* 0x000000ff0600720c */ /* 0x000fe40000f25270 */
[----:B------:R-:W-:Y:S02]  /*0900*/  SHF.R.U32.HI R0, RZ, R0, R5 ;  /* 0x00000000ff007219 */ /* 0x000fe40000011605 */
[----:B------:R-:W-:-:S02]  /*0910*/  PLOP3.LUT P0, PT, P0, P1, PT, 0xf8, 0x8f ;  /* 0x00000000008f781c */ /* 0x000fc40000703f70 */
[----:B------:R-:W-:Y:S02]  /*0920*/  SHF.R.U32.HI R6, RZ, 0x1, R0 ;  /* 0x00000001ff067819 */ /* 0x000fe40000011600 */
[----:B------:R-:W-:-:S04]  /*0930*/  SEL R3, RZ, 0x1, !P0 ;  /* 0x00000001ff037807 */ /* 0x000fc80004000000 */
[----:B------:R-:W-:-:S04]  /*0940*/  LOP3.LUT R3, R3, 0x1, R6, 0xf8, !PT ;  /* 0x0000000103037812 */ /* 0x000fc800078ef806 */
[----:B------:R-:W-:-:S04]  /*0950*/  LOP3.LUT R3, R3, R0, RZ, 0xc0, !PT ;  /* 0x0000000003037212 */ /* 0x000fc800078ec0ff */
[----:B------:R-:W-:-:S04]  /*0960*/  IADD3 R6, PT, PT, R6, R3, RZ ;  /* 0x0000000306067210 */ /* 0x000fc80007ffe0ff */
[----:B------:R-:W-:Y:S01]  /*0970*/  LOP3.LUT R7, R6, R7, RZ, 0xfc, !PT ;  /* 0x0000000706077212 */ /* 0x000fe200078efcff */
[----:B------:R-:W-:Y:S06]  /*0980*/  BRA `(.L_x_16) ;  /* 0x0000000000107947 */ /* 0x000fec0003800000 */
.L_x_15:
[----:B------:R-:W-:-:S04]  /*0990*/  LOP3.LUT R7, R7, 0x80000000, RZ, 0xc0, !PT ;  /* 0x8000000007077812 */ /* 0x000fc800078ec0ff */
[----:B------:R-:W-:Y:S01]  /*09a0*/  LOP3.LUT R7, R7, 0x7f800000, RZ, 0xfc, !PT ;  /* 0x7f80000007077812 */ /* 0x000fe200078efcff */
[----:B------:R-:W-:Y:S06]  /*09b0*/  BRA `(.L_x_16) ;  /* 0x0000000000047947 */ /* 0x000fec0003800000 */
.L_x_14:
[----:B------:R-:W-:-:S07]  /*09c0*/  IMAD R7, R3, 0x800000, R7 ;  /* 0x0080000003077824 */ /* 0x000fce00078e0207 */
.L_x_16:
[----:B------:R-:W-:Y:S05]  /*09d0*/  BSYNC.RECONVERGENT B2 ;  /* 0x0000000000027941 */ /* 0x000fea0003800200 */
.L_x_13:
[----:B------:R-:W-:Y:S05]  /*09e0*/  BRA `(.L_x_17) ;  /* 0x0000000000207947 */ /* 0x000fea0003800000 */
.L_x_12:
[----:B------:R-:W-:-:S04]  /*09f0*/  LOP3.LUT R3, R6, 0x80000000, R3, 0x48, !PT ;  /* 0x8000000006037812 */ /* 0x000fc800078e4803 */
[----:B------:R-:W-:Y:S01]  /*0a00*/  LOP3.LUT R7, R3, 0x7f800000, RZ, 0xfc, !PT ;  /* 0x7f80000003077812 */ /* 0x000fe200078efcff */
[----:B------:R-:W-:Y:S06]  /*0a10*/  BRA `(.L_x_17) ;  /* 0x0000000000147947 */ /* 0x000fec0003800000 */
.L_x_11:
[----:B------:R-:W-:Y:S01]  /*0a20*/  LOP3.LUT R7, R6, 0x80000000, R3, 0x48, !PT ;  /* 0x8000000006077812 */ /* 0x000fe200078e4803 */
[----:B------:R-:W-:Y:S06]  /*0a30*/  BRA `(.L_x_17) ;  /* 0x00000000000c7947 */ /* 0x000fec0003800000 */
.L_x_10:
[----:B------:R-:W0:Y:S01]  /*0a40*/  MUFU.RSQ R7, -QNAN ;  /* 0xffc0000000077908 */ /* 0x000e220000001400 */
[----:B------:R-:W-:Y:S05]  /*0a50*/  BRA `(.L_x_17) ;  /* 0x0000000000047947 */ /* 0x000fea0003800000 */
.L_x_9:
[----:B------:R-:W-:-:S07]  /*0a60*/  FADD.FTZ R7, R0, -1 ;  /* 0xbf80000000077421 */ /* 0x000fce0000010000 */
.L_x_17:
[----:B------:R-:W-:Y:S05]  /*0a70*/  BSYNC.RECONVERGENT B0 ;  /* 0x0000000000007941 */ /* 0x000fea0003800200 */
.L_x_6:
[----:B------:R-:W-:-:S04]  /*0a80*/  HFMA2 R5, -RZ, RZ, 0, 0 ;  /* 0x00000000ff057431 */ /* 0x000fc800000001ff */
[----:B0-----:R-:W-:Y:S05]  /*0a90*/  RET.REL.NODEC R4 `(_Z13updateWeightsPfS_S_fi) ;  /* 0xfffffff404587950 */ /* 0x001fea0003c3ffff */
.L_x_18:
[----:B------:R-:W-:-:S00]  /*0aa0*/  BRA `(.L_x_18) ;  /* 0xfffffffc00fc7947 */ /* 0x000fc0000383ffff */
[----:B------:R-:W-:-:S00]  /*0ab0*/  NOP ;  /* 0x0000000000007918 */ /* 0x000fc00000000000 */
        /* <DEDUP_REMOVED lines=12> */
.L_x_22:


//--------------------- .text._Z14computeHessianPfS_i --------------------------
	.section	.text._Z14computeHessianPfS_i,"ax",@progbits
	.align	128
        .global         _Z14computeHessianPfS_i
        .type           _Z14computeHessianPfS_i,@function
        .size           _Z14computeHessianPfS_i,(.L_x_24 - _Z14computeHessianPfS_i)
        .other          _Z14computeHessianPfS_i,@"STO_CUDA_ENTRY STV_DEFAULT"
_Z14computeHessianPfS_i:
.text._Z14computeHessianPfS_i:
        /* <DEDUP_REMOVED lines=9> */
[----:B------:R-:W1:Y:S07]  /*0090*/  LDCU.64 UR4, c[0x0][0x358] ;  /* 0x00006b00ff0477ac */ /* 0x000e6e0008000a00 */
[----:B------:R-:W2:Y:S01]  /*00a0*/  LDC.64 R4, c[0x0][0x388] ;  /* 0x0000e200ff047b82 */ /* 0x000ea20000000a00 */
[----:B0-----:R-:W-:-:S06]  /*00b0*/  IMAD.WIDE R2, R7, 0x4, R2 ;  /* 0x0000000407027825 */ /* 0x001fcc00078e0202 */
[----:B-1----:R-:W3:Y:S01]  /*00c0*/  LDG.E R2, desc[UR4][R2.64] ;  /* 0x0000000402027981 */ /* 0x002ee2000c1e1900 */
[----:B--2---:R-:W-:-:S04]  /*00d0*/  IMAD.WIDE R4, R7, 0x4, R4 ;  /* 0x0000000407047825 */ /* 0x004fc800078e0204 */
[----:B---3--:R-:W-:-:S05]  /*00e0*/  FADD R7, |R2|, -RZ ;  /* 0x800000ff02077221 */ /* 0x008fca0000000200 */
[----:B------:R-:W-:Y:S01]  /*00f0*/  STG.E desc[UR4][R4.64], R7 ;  /* 0x0000000704007986 */ /* 0x000fe2000c101904 */
[----:B------:R-:W-:Y:S05]  /*0100*/  EXIT ;  /* 0x000000000000794d */ /* 0x000fea0003800000 */
.L_x_19:
        /* <DEDUP_REMOVED lines=15> */
.L_x_24:


//--------------------- .text._Z15computeGradientPfS_S_i --------------------------
	.section	.text._Z15computeGradientPfS_S_i,"ax",@progbits
	.align	128
        .global         _Z15computeGradientPfS_S_i
        .type           _Z15computeGradientPfS_S_i,@function
        .size           _Z15computeGradientPfS_S_i,(.L_x_25 - _Z15computeGradientPfS_S_i)
        .other          _Z15computeGradientPfS_S_i,@"STO_CUDA_ENTRY STV_DEFAULT"
_Z15computeGradientPfS_S_i:
.text._Z15computeGradientPfS_S_i:
        /* <DEDUP_REMOVED lines=10> */
[----:B------:R-:W2:Y:S08]  /*00a0*/  LDC.64 R4, c[0x0][0x380] ;  /* 0x0000e000ff047b82 */ /* 0x000eb00000000a00 */
[----:B------:R-:W3:Y:S01]  /*00b0*/  LDC.64 R6, c[0x0][0x388] ;  /* 0x0000e200ff067b82 */ /* 0x000ee20000000a00 */
[----:B0-----:R-:W-:-:S06]  /*00c0*/  IMAD.WIDE R2, R9, 0x4, R2 ;  /* 0x0000000409027825 */ /* 0x001fcc00078e0202 */
[----:B-1----:R-:W4:Y:S01]  /*00d0*/  LDG.E R2, desc[UR4][R2.64] ;  /* 0x0000000402027981 */ /* 0x002f22000c1e1900 */
[----:B--2---:R-:W-:-:S06]  /*00e0*/  IMAD.WIDE R4, R9, 0x4, R4 ;  /* 0x0000000409047825 */ /* 0x004fcc00078e0204 */
[----:B------:R-:W4:Y:S01]  /*00f0*/  LDG.E R5, desc[UR4][R4.64] ;  /* 0x0000000404057981 */ /* 0x000f22000c1e1900 */
[----:B---3--:R-:W-:-:S04]  /*0100*/  IMAD.WIDE R6, R9, 0x4, R6 ;  /* 0x0000000409067825 */ /* 0x008fc800078e0206 */
[----:B----4-:R-:W-:-:S04]  /*0110*/  FADD R0, R2, -R5 ;  /* 0x8000000502007221 */ /* 0x010fc80000000000 */
[----:B------:R-:W-:-:S05]  /*0120*/  FADD R9, R0, R0 ;  /* 0x0000000000097221 */ /* 0x000fca0000000000 */
[----:B------:R-:W-:Y:S01]  /*0130*/  STG.E desc[UR4][R6.64], R9 ;  /* 0x0000000906007986 */ /* 0x000fe2000c101904 */
[----:B------:R-:W-:Y:S05]  /*0140*/  EXIT ;  /* 0x000000000000794d */ /* 0x000fea0003800000 */
.L_x_20:
        /* <DEDUP_REMOVED lines=11> */
.L_x_25:


//--------------------- .nv.shared.reserved.0     --------------------------
	.section	.nv.shared.reserved.0,"aw",@nobits
	.weak		__nv_reservedSMEM_offset_0_alias
	.size		__nv_reservedSMEM_offset_0_alias, 0, 64
	.other		__nv_reservedSMEM_offset_0_alias,@"STO_CUDA_RESERVED_SHARED STV_DEFAULT"
__nv_reservedSMEM_offset_0_alias:
	.zero		0
	.zero		64


//--------------------- .nv.constant0._Z13updateWeightsPfS_S_fi --------------------------
	.section	.nv.constant0._Z13updateWeightsPfS_S_fi,"a",@progbits
	.sectionflags	@""
	.align	4
.nv.constant0._Z13updateWeightsPfS_S_fi:
	.zero		928


//--------------------- .nv.constant0._Z14computeHessianPfS_i --------------------------
	.section	.nv.constant0._Z14computeHessianPfS_i,"a",@progbits
	.sectionflags	@""
	.align	4
.nv.constant0._Z14computeHessianPfS_i:
	.zero		916


//--------------------- .nv.constant0._Z15computeGradientPfS_S_i --------------------------
	.section	.nv.constant0._Z15computeGradientPfS_S_i,"a",@progbits
	.sectionflags	@""
	.align	4
.nv.constant0._Z15computeGradientPfS_S_i:
	.zero		924


//--------------------- SYMBOLS --------------------------

	.type		.nv.reservedSmem.offset0,@object
	.size		.nv.reservedSmem.offset0,0x4
